//
// Generated by NVIDIA NVVM Compiler
//
// Compiler Build ID: CL-36424714
// Cuda compilation tools, release 13.0, V13.0.88
// Based on NVVM 20.0.0
//

.version 9.0
.target sm_100
.address_size 64

	// .globl	_Z14cuda_reductionPyiS_

.visible .entry _Z14cuda_reductionPyiS_(
	.param .u64 .ptr .align 1 _Z14cuda_reductionPyiS__param_0,
	.param .u32 _Z14cuda_reductionPyiS__param_1,
	.param .u64 .ptr .align 1 _Z14cuda_reductionPyiS__param_2
)
{
	.reg .b32 	%r<2>;
	.reg .b64 	%rd<9>;

	ld.param.u64 	%rd1, [_Z14cuda_reductionPyiS__param_0];
	ld.param.u64 	%rd2, [_Z14cuda_reductionPyiS__param_2];
	cvta.to.global.u64 	%rd3, %rd2;
	cvta.to.global.u64 	%rd4, %rd1;
	mov.u32 	%r1, %tid.x;
	mul.wide.u32 	%rd5, %r1, 8;
	add.s64 	%rd6, %rd4, %rd5;
	ld.global.u64 	%rd7, [%rd6];
	bar.sync 	0;
	atom.global.min.u64 	%rd8, [%rd3], %rd7;
	ret;

}


// ===== COMPILED SASS (sm_100) =====

	.target	sm_100

	.elftype	@"ET_EXEC"


//--------------------- .note.nv.tkinfo           --------------------------
	.section	.note.nv.tkinfo,"",@"SHT_NOTE"
	.sectionflags	@"SHF_NOTE_NV_TKINFO"
	.tkinfo
        /*0018*/ 	.word	0x00000002
        /*0030*/ 	.string	""
        /*0030*/ 	.string	"ptxas"
        /*0030*/ 	.string	"Cuda compilation tools, release 13.0, V13.0.88"
        /*0030*/ 	.string	"Build cuda_13.0.r13.0/compiler.36424714_0"
        /*0030*/ 	.string	"-arch sm_100 -m 64 "



//--------------------- .note.nv.cuinfo           --------------------------
	.section	.note.nv.cuinfo,"",@"SHT_NOTE"
	.sectionflags	@"SHF_NOTE_NV_CUINFO"
        /*0018*/ 	.short	0x0002
        /*001a*/ 	.short	0x0064
        /*001c*/ 	.short	0x0082
	.zero		2


//--------------------- .nv.info                  --------------------------
	.section	.nv.info,"",@"SHT_CUDA_INFO"
	.align	4


	//----- nvinfo : EIATTR_REGCOUNT
	.align		4
        /*0000*/ 	.byte	0x04, 0x2f
        /*0002*/ 	.short	(.L_1 - .L_0)
	.align		4
.L_0:
        /*0004*/ 	.word	index@(_Z14cuda_reductionPyiS_)
        /*0008*/ 	.word	0x00000008


	//----- nvinfo : EIATTR_FRAME_SIZE
	.align		4
.L_1:
        /*000c*/ 	.byte	0x04, 0x11
        /*000e*/ 	.short	(.L_3 - .L_2)
	.align		4
.L_2:
        /*0010*/ 	.word	index@(_Z14cuda_reductionPyiS_)
        /*0014*/ 	.word	0x00000000


	//----- nvinfo : EIATTR_MIN_STACK_SIZE
	.align		4
.L_3:
        /*0018*/ 	.byte	0x04, 0x12
        /*001a*/ 	.short	(.L_5 - .L_4)
	.align		4
.L_4:
        /*001c*/ 	.word	index@(_Z14cuda_reductionPyiS_)
        /*0020*/ 	.word	0x00000000
.L_5:


//--------------------- .nv.compat                --------------------------
	.section	.nv.compat,"",@"SHT_CUDA_COMPAT_INFO"
	.align	4
        /*0000*/ 	.byte	0x02, 0x09, 0x00, 0x00, 0x02, 0x02, 0x01, 0x00, 0x02, 0x05, 0x05, 0x00, 0x03, 0x07, 0x01, 0x01
        /*0010*/ 	.byte	0x02, 0x03, 0x00, 0x00, 0x02, 0x06, 0x01, 0x00, 0x04, 0x0b, 0x08, 0x00, 0x09, 0x00, 0x00, 0x00
        /*0020*/ 	.byte	0x00, 0x00, 0x00, 0x00


//--------------------- .nv.info._Z14cuda_reductionPyiS_ --------------------------
	.section	.nv.info._Z14cuda_reductionPyiS_,"",@"SHT_CUDA_INFO"
	.sectionflags	@""
	.align	4


	//----- nvinfo : EIATTR_CUDA_API_VERSION
	.align		4
        /*0000*/ 	.byte	0x04, 0x37
        /*0002*/ 	.short	(.L_7 - .L_6)
.L_6:
        /*0004*/ 	.word	0x00000082


	//----- nvinfo : EIATTR_KPARAM_INFO
	.align		4
.L_7:
        /*0008*/ 	.byte	0x04, 0x17
        /*000a*/ 	.short	(.L_9 - .L_8)
.L_8:
        /*000c*/ 	.word	0x00000000
        /*0010*/ 	.short	0x0002
        /*0012*/ 	.short	0x0010
        /*0014*/ 	.byte	0x00, 0xf5, 0x21, 0x00


	//----- nvinfo : EIATTR_KPARAM_INFO
	.align		4
.L_9:
        /*0018*/ 	.byte	0x04, 0x17
        /*001a*/ 	.short	(.L_11 - .L_10)
.L_10:
        /*001c*/ 	.word	0x00000000
        /*0020*/ 	.short	0x0001
        /*0022*/ 	.short	0x0008
        /*0024*/ 	.byte	0x00, 0xf0, 0x11, 0x00


	//----- nvinfo : EIATTR_KPARAM_INFO
	.align		4
.L_11:
        /*0028*/ 	.byte	0x04, 0x17
        /*002a*/ 	.short	(.L_13 - .L_12)
.L_12:
        /*002c*/ 	.word	0x00000000
        /*0030*/ 	.short	0x0000
        /*0032*/ 	.short	0x0000
        /*0034*/ 	.byte	0x00, 0xf5, 0x21, 0x00


	//----- nvinfo : EIATTR_SPARSE_MMA_MASK
	.align		4
.L_13:
        /*0038*/ 	.byte	0x03, 0x50
        /*003a*/ 	.short	0x0000


	//----- nvinfo : EIATTR_MAXREG_COUNT
	.align		4
        /*003c*/ 	.byte	0x03, 0x1b
        /*003e*/ 	.short	0x00ff


	//----- nvinfo : EIATTR_NUM_BARRIERS
	.align		4
        /*0040*/ 	.byte	0x02, 0x4c
        /*0042*/ 	.byte	0x01
	.zero		1


	//----- nvinfo : EIATTR_MERCURY_ISA_VERSION
	.align		4
        /*0044*/ 	.byte	0x03, 0x5f
        /*0046*/ 	.short	0x0101


	//----- nvinfo : EIATTR_VRC_CTA_INIT_COUNT
	.align		4
        /*0048*/ 	.byte	0x02, 0x4a
	.zero		1
	.zero		1


	//----- nvinfo : EIATTR_EXIT_INSTR_OFFSETS
	.align		4
        /*004c*/ 	.byte	0x04, 0x1c
        /*004e*/ 	.short	(.L_15 - .L_14)


	//   ....[0]....
.L_14:
        /*0050*/ 	.word	0x00000090


	//----- nvinfo : EIATTR_CBANK_PARAM_SIZE
	.align		4
.L_15:
        /*0054*/ 	.byte	0x03, 0x19
        /*0056*/ 	.short	0x0018


	//----- nvinfo : EIATTR_PARAM_CBANK
	.align		4
        /*0058*/ 	.byte	0x04, 0x0a
        /*005a*/ 	.short	(.L_17 - .L_16)
	.align		4
.L_16:
        /*005c*/ 	.word	index@(.nv.constant0._Z14cuda_reductionPyiS_)
        /*0060*/ 	.short	0x0380
        /*0062*/ 	.short	0x0018


	//----- nvinfo : EIATTR_SW_WAR
	.align		4
.L_17:
        /*0064*/ 	.byte	0x04, 0x36
        /*0066*/ 	.short	(.L_19 - .L_18)
.L_18:
        /*0068*/ 	.word	0x00000008
.L_19:


//--------------------- .nv.callgraph             --------------------------
	.section	.nv.callgraph,"",@"SHT_CUDA_CALLGRAPH"
	.align	4
	.sectionentsize	8
	.align		4
        /*0000*/ 	.word	0x00000000
	.align		4
        /*0004*/ 	.word	0xffffffff
	.align		4
        /*0008*/ 	.word	0x00000000
	.align		4
        /*000c*/ 	.word	0xfffffffe
	.align		4
        /*0010*/ 	.word	0x00000000
	.align		4
        /*0014*/ 	.word	0xfffffffd
	.align		4
        /*0018*/ 	.word	0x00000000
	.align		4
        /*001c*/ 	.word	0xfffffffc


//--------------------- .text._Z14cuda_reductionPyiS_ --------------------------
	.section	.text._Z14cuda_reductionPyiS_,"ax",@progbits
	.align	128
        .global         _Z14cuda_reductionPyiS_
        .type           _Z14cuda_reductionPyiS_,@function
        .size           _Z14cuda_reductionPyiS_,(.L_x_1 - _Z14cuda_reductionPyiS_)
        .other          _Z14cuda_reductionPyiS_,@"STO_CUDA_ENTRY STV_DEFAULT"
_Z14cuda_reductionPyiS_:
.text._Z14cuda_reductionPyiS_:
[----:B------:R-:W-:Y:S01]  /*0000*/  LDC R1, c[0x0][0x37c] ;  /* 0x0000df00ff017b82 */ /* 0x000fe20000000800 */
[----:B------:R-:W0:Y:S07]  /*0010*/  S2R R5, SR_TID.X ;  /* 0x0000000000057919 */ /* 0x000e2e0000002100 */
[----:B------:R-:W0:Y:S01]  /*0020*/  LDC.64 R2, c[0x0][0x380] ;  /* 0x0000e000ff027b82 */ /* 0x000e220000000a00 */
[----:B------:R-:W1:Y:S01]  /*0030*/  LDCU.64 UR4, c[0x0][0x358] ;  /* 0x00006b00ff0477ac */ /* 0x000e620008000a00 */
[----:B0-----:R-:W-:-:S06]  /*0040*/  IMAD.WIDE.U32 R2, R5, 0x8, R2 ;  /* 0x0000000805027825 */ /* 0x001fcc00078e0002 */
[----:B-1----:R-:W2:Y:S01]  /*0050*/  LDG.E.64 R2, desc[UR4][R2.64] ;  /* 0x0000000402027981 */ /* 0x002ea2000c1e1b00 */
[----:B------:R-:W2:Y:S08]  /*0060*/  LDC.64 R4, c[0x0][0x390] ;  /* 0x0000e400ff047b82 */ /* 0x000eb00000000a00 */
[----:B------:R-:W-:Y:S06]  /*0070*/  BAR.SYNC.DEFER_BLOCKING 0x0 ;  /* 0x0000000000007b1d */ /* 0x000fec0000010000 */
[----:B--2---:R-:W-:Y:S01]  /*0080*/  REDG.E.MIN.64.STRONG.GPU desc[UR4][R4.64], R2 ;  /* 0x000000020400798e */ /* 0x004fe2000c92e504 */
[----:B------:R-:W-:Y:S05]  /*0090*/  EXIT ;  /* 0x000000000000794d */ /* 0x000fea0003800000 */
.L_x_0:
[----:B------:R-:W-:-:S00]  /*00a0*/  BRA `(.L_x_0) ;  /* 0xfffffffc00fc7947 */ /* 0x000fc0000383ffff */
[----:B------:R-:W-:-:S00]  /*00b0*/  NOP ;  /* 0x0000000000007918 */ /* 0x000fc00000000000 */
        /* <DEDUP_REMOVED lines=12> */
.L_x_1:


//--------------------- .nv.shared.reserved.0     --------------------------
	.section	.nv.shared.reserved.0,"aw",@nobits
	.weak		__nv_reservedSMEM_offset_0_alias
	.size		__nv_reservedSMEM_offset_0_alias, 0, 64
	.other		__nv_reservedSMEM_offset_0_alias,@"STO_CUDA_RESERVED_SHARED STV_DEFAULT"
__nv_reservedSMEM_offset_0_alias:
	.zero		0
	.zero		64


//--------------------- .nv.constant0._Z14cuda_reductionPyiS_ --------------------------
	.section	.nv.constant0._Z14cuda_reductionPyiS_,"a",@progbits
	.sectionflags	@""
	.align	4
.nv.constant0._Z14cuda_reductionPyiS_:
	.zero		920


//--------------------- SYMBOLS --------------------------

	.type		.nv.reservedSmem.offset0,@object
	.size		.nv.reservedSmem.offset0,0x4
